//
// Generated by NVIDIA NVVM Compiler
//
// Compiler Build ID: CL-36424714
// Cuda compilation tools, release 13.0, V13.0.88
// Based on NVVM 20.0.0
//

.version 9.0
.target sm_100
.address_size 64

	// .globl	_Z6kernelPhS_i

.visible .entry _Z6kernelPhS_i(
	.param .u64 .ptr .align 1 _Z6kernelPhS_i_param_0,
	.param .u64 .ptr .align 1 _Z6kernelPhS_i_param_1,
	.param .u32 _Z6kernelPhS_i_param_2
)
{
	.reg .pred 	%p<3>;
	.reg .b16 	%rs<22>;
	.reg .b32 	%r<13>;
	.reg .b64 	%rd<13>;

	ld.param.u64 	%rd1, [_Z6kernelPhS_i_param_0];
	ld.param.u64 	%rd2, [_Z6kernelPhS_i_param_1];
	ld.param.u32 	%r1, [_Z6kernelPhS_i_param_2];
	cvta.to.global.u64 	%rd3, %rd1;
	mov.u32 	%r2, %ntid.x;
	mov.u32 	%r3, %ctaid.x;
	mov.u32 	%r4, %tid.x;
	mad.lo.s32 	%r5, %r2, %r3, %r4;
	mov.u32 	%r6, %ntid.y;
	mov.u32 	%r7, %ctaid.y;
	mov.u32 	%r8, %tid.y;
	mad.lo.s32 	%r9, %r6, %r7, %r8;
	mad.lo.s32 	%r10, %r1, %r9, %r5;
	add.s32 	%r11, %r10, %r1;
	cvt.s64.s32 	%rd4, %r11;
	add.s64 	%rd5, %rd3, %rd4;
	ld.global.u8 	%rs1, [%rd5];
	cvt.s64.s32 	%rd6, %r10;
	add.s64 	%rd7, %rd3, %rd6;
	ld.global.u8 	%rs2, [%rd7];
	add.s16 	%rs3, %rs2, %rs1;
	cvt.s64.s32 	%rd8, %r1;
	add.s64 	%rd9, %rd5, %rd8;
	ld.global.u8 	%rs4, [%rd9];
	add.s16 	%rs5, %rs3, %rs4;
	ld.global.u8 	%rs6, [%rd7+1];
	add.s16 	%rs7, %rs5, %rs6;
	ld.global.u8 	%rs8, [%rd9+1];
	add.s16 	%rs9, %rs7, %rs8;
	ld.global.u8 	%rs10, [%rd5+2];
	add.s16 	%rs11, %rs9, %rs10;
	ld.global.u8 	%rs12, [%rd7+2];
	add.s16 	%rs13, %rs11, %rs12;
	ld.global.u8 	%rs14, [%rd9+2];
	add.s16 	%rs15, %rs13, %rs14;
	add.s32 	%r12, %r11, 1;
	cvt.s64.s32 	%rd10, %r12;
	ld.global.u8 	%rs16, [%rd5+1];
	setp.eq.s16 	%p1, %rs16, 0;
	and.b16  	%rs17, %rs15, 254;
	selp.b16 	%rs18, %rs15, %rs17, %p1;
	and.b16  	%rs19, %rs18, 255;
	selp.b16 	%rs20, 3, 2, %p1;
	cvta.to.global.u64 	%rd11, %rd2;
	setp.eq.s16 	%p2, %rs19, %rs20;
	selp.u16 	%rs21, 1, 0, %p2;
	add.s64 	%rd12, %rd11, %rd10;
	st.global.u8 	[%rd12], %rs21;
	ret;

}


// ===== COMPILED SASS (sm_100) =====

	.target	sm_100

	.elftype	@"ET_EXEC"


//--------------------- .note.nv.tkinfo           --------------------------
	.section	.note.nv.tkinfo,"",@"SHT_NOTE"
	.sectionflags	@"SHF_NOTE_NV_TKINFO"
	.tkinfo
        /*0018*/ 	.word	0x00000002
        /*0030*/ 	.string	""
        /*0030*/ 	.string	"ptxas"
        /*0030*/ 	.string	"Cuda compilation tools, release 13.0, V13.0.88"
        /*0030*/ 	.string	"Build cuda_13.0.r13.0/compiler.36424714_0"
        /*0030*/ 	.string	"-arch sm_100 -m 64 "



//--------------------- .note.nv.cuinfo           --------------------------
	.section	.note.nv.cuinfo,"",@"SHT_NOTE"
	.sectionflags	@"SHF_NOTE_NV_CUINFO"
        /*0018*/ 	.short	0x0002
        /*001a*/ 	.short	0x0064
        /*001c*/ 	.short	0x0082
	.zero		2


//--------------------- .nv.info                  --------------------------
	.section	.nv.info,"",@"SHT_CUDA_INFO"
	.align	4


	//----- nvinfo : EIATTR_REGCOUNT
	.align		4
        /*0000*/ 	.byte	0x04, 0x2f
        /*0002*/ 	.short	(.L_1 - .L_0)
	.align		4
.L_0:
        /*0004*/ 	.word	index@(_Z6kernelPhS_i)
        /*0008*/ 	.word	0x00000013


	//----- nvinfo : EIATTR_FRAME_SIZE
	.align		4
.L_1:
        /*000c*/ 	.byte	0x04, 0x11
        /*000e*/ 	.short	(.L_3 - .L_2)
	.align		4
.L_2:
        /*0010*/ 	.word	index@(_Z6kernelPhS_i)
        /*0014*/ 	.word	0x00000000


	//----- nvinfo : EIATTR_MIN_STACK_SIZE
	.align		4
.L_3:
        /*0018*/ 	.byte	0x04, 0x12
        /*001a*/ 	.short	(.L_5 - .L_4)
	.align		4
.L_4:
        /*001c*/ 	.word	index@(_Z6kernelPhS_i)
        /*0020*/ 	.word	0x00000000
.L_5:


//--------------------- .nv.compat                --------------------------
	.section	.nv.compat,"",@"SHT_CUDA_COMPAT_INFO"
	.align	4
        /*0000*/ 	.byte	0x02, 0x09, 0x00, 0x00, 0x02, 0x02, 0x01, 0x00, 0x02, 0x05, 0x05, 0x00, 0x03, 0x07, 0x01, 0x01
        /*0010*/ 	.byte	0x02, 0x03, 0x00, 0x00, 0x02, 0x06, 0x01, 0x00, 0x04, 0x0b, 0x08, 0x00, 0x09, 0x00, 0x00, 0x00
        /*0020*/ 	.byte	0x00, 0x00, 0x00, 0x00


//--------------------- .nv.info._Z6kernelPhS_i   --------------------------
	.section	.nv.info._Z6kernelPhS_i,"",@"SHT_CUDA_INFO"
	.sectionflags	@""
	.align	4


	//----- nvinfo : EIATTR_CUDA_API_VERSION
	.align		4
        /*0000*/ 	.byte	0x04, 0x37
        /*0002*/ 	.short	(.L_7 - .L_6)
.L_6:
        /*0004*/ 	.word	0x00000082


	//----- nvinfo : EIATTR_KPARAM_INFO
	.align		4
.L_7:
        /*0008*/ 	.byte	0x04, 0x17
        /*000a*/ 	.short	(.L_9 - .L_8)
.L_8:
        /*000c*/ 	.word	0x00000000
        /*0010*/ 	.short	0x0002
        /*0012*/ 	.short	0x0010
        /*0014*/ 	.byte	0x00, 0xf0, 0x11, 0x00


	//----- nvinfo : EIATTR_KPARAM_INFO
	.align		4
.L_9:
        /*0018*/ 	.byte	0x04, 0x17
        /*001a*/ 	.short	(.L_11 - .L_10)
.L_10:
        /*001c*/ 	.word	0x00000000
        /*0020*/ 	.short	0x0001
        /*0022*/ 	.short	0x0008
        /*0024*/ 	.byte	0x00, 0xf5, 0x21, 0x00


	//----- nvinfo : EIATTR_KPARAM_INFO
	.align		4
.L_11:
        /*0028*/ 	.byte	0x04, 0x17
        /*002a*/ 	.short	(.L_13 - .L_12)
.L_12:
        /*002c*/ 	.word	0x00000000
        /*0030*/ 	.short	0x0000
        /*0032*/ 	.short	0x0000
        /*0034*/ 	.byte	0x00, 0xf5, 0x21, 0x00


	//----- nvinfo : EIATTR_SPARSE_MMA_MASK
	.align		4
.L_13:
        /*0038*/ 	.byte	0x03, 0x50
        /*003a*/ 	.short	0x0000


	//----- nvinfo : EIATTR_MAXREG_COUNT
	.align		4
        /*003c*/ 	.byte	0x03, 0x1b
        /*003e*/ 	.short	0x00ff


	//----- nvinfo : EIATTR_MERCURY_ISA_VERSION
	.align		4
        /*0040*/ 	.byte	0x03, 0x5f
        /*0042*/ 	.short	0x0101


	//----- nvinfo : EIATTR_VRC_CTA_INIT_COUNT
	.align		4
        /*0044*/ 	.byte	0x02, 0x4a
	.zero		1
	.zero		1


	//----- nvinfo : EIATTR_EXIT_INSTR_OFFSETS
	.align		4
        /*0048*/ 	.byte	0x04, 0x1c
        /*004a*/ 	.short	(.L_15 - .L_14)


	//   ....[0]....
.L_14:
        /*004c*/ 	.word	0x000002c0


	//----- nvinfo : EIATTR_CBANK_PARAM_SIZE
	.align		4
.L_15:
        /*0050*/ 	.byte	0x03, 0x19
        /*0052*/ 	.short	0x0014


	//----- nvinfo : EIATTR_PARAM_CBANK
	.align		4
        /*0054*/ 	.byte	0x04, 0x0a
        /*0056*/ 	.short	(.L_17 - .L_16)
	.align		4
.L_16:
        /*0058*/ 	.word	index@(.nv.constant0._Z6kernelPhS_i)
        /*005c*/ 	.short	0x0380
        /*005e*/ 	.short	0x0014


	//----- nvinfo : EIATTR_SW_WAR
	.align		4
.L_17:
        /*0060*/ 	.byte	0x04, 0x36
        /*0062*/ 	.short	(.L_19 - .L_18)
.L_18:
        /*0064*/ 	.word	0x00000008
.L_19:


//--------------------- .nv.callgraph             --------------------------
	.section	.nv.callgraph,"",@"SHT_CUDA_CALLGRAPH"
	.align	4
	.sectionentsize	8
	.align		4
        /*0000*/ 	.word	0x00000000
	.align		4
        /*0004*/ 	.word	0xffffffff
	.align		4
        /*0008*/ 	.word	0x00000000
	.align		4
        /*000c*/ 	.word	0xfffffffe
	.align		4
        /*0010*/ 	.word	0x00000000
	.align		4
        /*0014*/ 	.word	0xfffffffd
	.align		4
        /*0018*/ 	.word	0x00000000
	.align		4
        /*001c*/ 	.word	0xfffffffc


//--------------------- .text._Z6kernelPhS_i      --------------------------
	.section	.text._Z6kernelPhS_i,"ax",@progbits
	.align	128
        .global         _Z6kernelPhS_i
        .type           _Z6kernelPhS_i,@function
        .size           _Z6kernelPhS_i,(.L_x_1 - _Z6kernelPhS_i)
        .other          _Z6kernelPhS_i,@"STO_CUDA_ENTRY STV_DEFAULT"
_Z6kernelPhS_i:
.text._Z6kernelPhS_i:
[----:B------:R-:W-:Y:S01]  /*0000*/  LDC R1, c[0x0][0x37c] ;  /* 0x0000df00ff017b82 */ /* 0x000fe20000000800 */
[----:B------:R-:W0:Y:S07]  /*0010*/  S2R R0, SR_CTAID.X ;  /* 0x0000000000007919 */ /* 0x000e2e0000002500 */
[----:B------:R-:W1:Y:S01]  /*0020*/  LDC R7, c[0x0][0x390] ;  /* 0x0000e400ff077b82 */ /* 0x000e620000000800 */
[----:B------:R-:W0:Y:S01]  /*0030*/  LDCU UR4, c[0x0][0x360] ;  /* 0x00006c00ff0477ac */ /* 0x000e220008000800 */
[----:B------:R-:W0:Y:S01]  /*0040*/  S2R R3, SR_TID.X ;  /* 0x0000000000037919 */ /* 0x000e220000002100 */
[----:B------:R-:W2:Y:S01]  /*0050*/  LDCU UR5, c[0x0][0x364] ;  /* 0x00006c80ff0577ac */ /* 0x000ea20008000800 */
[----:B------:R-:W2:Y:S01]  /*0060*/  S2R R2, SR_CTAID.Y ;  /* 0x0000000000027919 */ /* 0x000ea20000002600 */
[----:B------:R-:W3:Y:S01]  /*0070*/  LDCU.128 UR8, c[0x0][0x380] ;  /* 0x00007000ff0877ac */ /* 0x000ee20008000c00 */
[----:B------:R-:W2:Y:S01]  /*0080*/  S2R R5, SR_TID.Y ;  /* 0x0000000000057919 */ /* 0x000ea20000002200 */
[----:B0-----:R-:W-:-:S02]  /*0090*/  IMAD R0, R0, UR4, R3 ;  /* 0x0000000400007c24 */ /* 0x001fc4000f8e0203 */
[----:B--2---:R-:W-:Y:S01]  /*00a0*/  IMAD R3, R2, UR5, R5 ;  /* 0x0000000502037c24 */ /* 0x004fe2000f8e0205 */
[----:B------:R-:W0:Y:S03]  /*00b0*/  LDCU.64 UR4, c[0x0][0x358] ;  /* 0x00006b00ff0477ac */ /* 0x000e260008000a00 */
[----:B-1----:R-:W-:-:S04]  /*00c0*/  IMAD R0, R3, R7, R0 ;  /* 0x0000000703007224 */ /* 0x002fc800078e0200 */
[C---:B------:R-:W-:Y:S01]  /*00d0*/  IMAD.IADD R8, R0.reuse, 0x1, R7 ;  /* 0x0000000100087824 */ /* 0x040fe200078e0207 */
[----:B---3--:R-:W-:-:S04]  /*00e0*/  IADD3 R4, P0, PT, R0, UR8, RZ ;  /* 0x0000000800047c10 */ /* 0x008fc8000ff1e0ff */
[----:B------:R-:W-:Y:S02]  /*00f0*/  IADD3 R2, P1, PT, R8, UR8, RZ ;  /* 0x0000000808027c10 */ /* 0x000fe4000ff3e0ff */
[----:B------:R-:W-:Y:S02]  /*0100*/  LEA.HI.X.SX32 R5, R0, UR9, 0x1, P0 ;  /* 0x0000000900057c11 */ /* 0x000fe400080f0eff */
[----:B------:R-:W-:Y:S02]  /*0110*/  LEA.HI.X.SX32 R3, R8, UR9, 0x1, P1 ;  /* 0x0000000908037c11 */ /* 0x000fe400088f0eff */
[----:B------:R-:W-:Y:S01]  /*0120*/  IADD3 R6, P1, PT, R2, R7, RZ ;  /* 0x0000000702067210 */ /* 0x000fe20007f3e0ff */
[----:B0-----:R-:W2:Y:S03]  /*0130*/  LDG.E.U8 R9, desc[UR4][R4.64] ;  /* 0x0000000404097981 */ /* 0x001ea6000c1e1100 */
[----:B------:R-:W-:Y:S01]  /*0140*/  LEA.HI.X.SX32 R7, R7, R3, 0x1, P1 ;  /* 0x0000000307077211 */ /* 0x000fe200008f0eff */
[----:B------:R-:W2:Y:S04]  /*0150*/  LDG.E.U8 R0, desc[UR4][R2.64] ;  /* 0x0000000402007981 */ /* 0x000ea8000c1e1100 */
[----:B------:R-:W2:Y:S04]  /*0160*/  LDG.E.U8 R10, desc[UR4][R6.64] ;  /* 0x00000004060a7981 */ /* 0x000ea8000c1e1100 */
[----:B------:R-:W3:Y:S04]  /*0170*/  LDG.E.U8 R11, desc[UR4][R4.64+0x1] ;  /* 0x00000104040b7981 */ /* 0x000ee8000c1e1100 */
[----:B------:R-:W3:Y:S04]  /*0180*/  LDG.E.U8 R12, desc[UR4][R6.64+0x1] ;  /* 0x00000104060c7981 */ /* 0x000ee8000c1e1100 */
[----:B------:R-:W4:Y:S04]  /*0190*/  LDG.E.U8 R16, desc[UR4][R2.64+0x1] ;  /* 0x0000010402107981 */ /* 0x000f28000c1e1100 */
[----:B------:R-:W5:Y:S04]  /*01a0*/  LDG.E.U8 R14, desc[UR4][R4.64+0x2] ;  /* 0x00000204040e7981 */ /* 0x000f68000c1e1100 */
[----:B------:R0:W5:Y:S04]  /*01b0*/  LDG.E.U8 R13, desc[UR4][R2.64+0x2] ;  /* 0x00000204020d7981 */ /* 0x000168000c1e1100 */
[----:B------:R-:W5:Y:S01]  /*01c0*/  LDG.E.U8 R15, desc[UR4][R6.64+0x2] ;  /* 0x00000204060f7981 */ /* 0x000f62000c1e1100 */
[----:B------:R-:W-:-:S05]  /*01d0*/  VIADD R8, R8, 0x1 ;  /* 0x0000000108087836 */ /* 0x000fca0000000000 */
[----:B0-----:R-:W-:-:S04]  /*01e0*/  IADD3 R2, P1, PT, R8, UR10, RZ ;  /* 0x0000000a08027c10 */ /* 0x001fc8000ff3e0ff */
[----:B------:R-:W-:Y:S02]  /*01f0*/  LEA.HI.X.SX32 R3, R8, UR11, 0x1, P1 ;  /* 0x0000000b08037c11 */ /* 0x000fe400088f0eff */
[----:B--2---:R-:W-:-:S04]  /*0200*/  IADD3 R0, PT, PT, R10, R9, R0 ;  /* 0x000000090a007210 */ /* 0x004fc80007ffe000 */
[----:B---3--:R-:W-:Y:S02]  /*0210*/  IADD3 R0, PT, PT, R12, R0, R11 ;  /* 0x000000000c007210 */ /* 0x008fe40007ffe00b */
[----:B----4-:R-:W-:Y:S02]  /*0220*/  ISETP.NE.AND P0, PT, R16, RZ, PT ;  /* 0x000000ff1000720c */ /* 0x010fe40003f05270 */
[----:B-----5:R-:W-:Y:S01]  /*0230*/  IADD3 R0, PT, PT, R14, R0, R13 ;  /* 0x000000000e007210 */ /* 0x020fe20007ffe00d */
[----:B------:R-:W-:-:S04]  /*0240*/  IMAD.MOV.U32 R9, RZ, RZ, 0x3 ;  /* 0x00000003ff097424 */ /* 0x000fc800078e00ff */
[----:B------:R-:W-:Y:S01]  /*0250*/  IMAD.IADD R0, R0, 0x1, R15 ;  /* 0x0000000100007824 */ /* 0x000fe200078e020f */
[----:B------:R-:W-:-:S05]  /*0260*/  SEL R5, R9, 0x2, !P0 ;  /* 0x0000000209057807 */ /* 0x000fca0004000000 */
[----:B------:R-:W-:-:S04]  /*0270*/  @P0 LOP3.LUT R0, R0, 0xfe, RZ, 0xc0, !PT ;  /* 0x000000fe00000812 */ /* 0x000fc800078ec0ff */
[----:B------:R-:W-:-:S04]  /*0280*/  LOP3.LUT R0, R0, 0xff, RZ, 0xc0, !PT ;  /* 0x000000ff00007812 */ /* 0x000fc800078ec0ff */
[----:B------:R-:W-:-:S04]  /*0290*/  ISETP.NE.AND P0, PT, R0, R5, PT ;  /* 0x000000050000720c */ /* 0x000fc80003f05270 */
[----:B------:R-:W-:-:S05]  /*02a0*/  SEL R5, RZ, 0x1, P0 ;  /* 0x00000001ff057807 */ /* 0x000fca0000000000 */
[----:B------:R-:W-:Y:S01]  /*02b0*/  STG.E.U8 desc[UR4][R2.64], R5 ;  /* 0x0000000502007986 */ /* 0x000fe2000c101104 */
[----:B------:R-:W-:Y:S05]  /*02c0*/  EXIT ;  /* 0x000000000000794d */ /* 0x000fea0003800000 */
.L_x_0:
[----:B------:R-:W-:-:S00]  /*02d0*/  BRA `(.L_x_0) ;  /* 0xfffffffc00fc7947 */ /* 0x000fc0000383ffff */
[----:B------:R-:W-:-:S00]  /*02e0*/  NOP ;  /* 0x0000000000007918 */ /* 0x000fc00000000000 */
        /* <DEDUP_REMOVED lines=9> */
.L_x_1:


//--------------------- .nv.shared.reserved.0     --------------------------
	.section	.nv.shared.reserved.0,"aw",@nobits
	.weak		__nv_reservedSMEM_offset_0_alias
	.size		__nv_reservedSMEM_offset_0_alias, 0, 64
	.other		__nv_reservedSMEM_offset_0_alias,@"STO_CUDA_RESERVED_SHARED STV_DEFAULT"
__nv_reservedSMEM_offset_0_alias:
	.zero		0
	.zero		64


//--------------------- .nv.constant0._Z6kernelPhS_i --------------------------
	.section	.nv.constant0._Z6kernelPhS_i,"a",@progbits
	.sectionflags	@""
	.align	4
.nv.constant0._Z6kernelPhS_i:
	.zero		916


//--------------------- SYMBOLS --------------------------

	.type		.nv.reservedSmem.offset0,@object
	.size		.nv.reservedSmem.offset0,0x4
